//
// Generated by NVIDIA NVVM Compiler
//
// Compiler Build ID: CL-36424714
// Cuda compilation tools, release 13.0, V13.0.88
// Based on NVVM 20.0.0
//

.version 9.0
.target sm_100
.address_size 64

	// .globl	_ZN4aicf4cuda20adam_step_f32_kernelEPfPKfS1_S1_lffffff

.visible .entry _ZN4aicf4cuda20adam_step_f32_kernelEPfPKfS1_S1_lffffff(
	.param .u64 .ptr .align 1 _ZN4aicf4cuda20adam_step_f32_kernelEPfPKfS1_S1_lffffff_param_0,
	.param .u64 .ptr .align 1 _ZN4aicf4cuda20adam_step_f32_kernelEPfPKfS1_S1_lffffff_param_1,
	.param .u64 .ptr .align 1 _ZN4aicf4cuda20adam_step_f32_kernelEPfPKfS1_S1_lffffff_param_2,
	.param .u64 .ptr .align 1 _ZN4aicf4cuda20adam_step_f32_kernelEPfPKfS1_S1_lffffff_param_3,
	.param .u64 _ZN4aicf4cuda20adam_step_f32_kernelEPfPKfS1_S1_lffffff_param_4,
	.param .f32 _ZN4aicf4cuda20adam_step_f32_kernelEPfPKfS1_S1_lffffff_param_5,
	.param .f32 _ZN4aicf4cuda20adam_step_f32_kernelEPfPKfS1_S1_lffffff_param_6,
	.param .f32 _ZN4aicf4cuda20adam_step_f32_kernelEPfPKfS1_S1_lffffff_param_7,
	.param .f32 _ZN4aicf4cuda20adam_step_f32_kernelEPfPKfS1_S1_lffffff_param_8,
	.param .f32 _ZN4aicf4cuda20adam_step_f32_kernelEPfPKfS1_S1_lffffff_param_9,
	.param .f32 _ZN4aicf4cuda20adam_step_f32_kernelEPfPKfS1_S1_lffffff_param_10
)
{
	.reg .pred 	%p<2>;
	.reg .b32 	%r<4>;
	.reg .b32 	%f<26>;
	.reg .b64 	%rd<18>;

	ld.param.u64 	%rd2, [_ZN4aicf4cuda20adam_step_f32_kernelEPfPKfS1_S1_lffffff_param_0];
	ld.param.u64 	%rd3, [_ZN4aicf4cuda20adam_step_f32_kernelEPfPKfS1_S1_lffffff_param_1];
	ld.param.u64 	%rd4, [_ZN4aicf4cuda20adam_step_f32_kernelEPfPKfS1_S1_lffffff_param_2];
	ld.param.u64 	%rd5, [_ZN4aicf4cuda20adam_step_f32_kernelEPfPKfS1_S1_lffffff_param_3];
	ld.param.u64 	%rd6, [_ZN4aicf4cuda20adam_step_f32_kernelEPfPKfS1_S1_lffffff_param_4];
	ld.param.f32 	%f1, [_ZN4aicf4cuda20adam_step_f32_kernelEPfPKfS1_S1_lffffff_param_5];
	ld.param.f32 	%f2, [_ZN4aicf4cuda20adam_step_f32_kernelEPfPKfS1_S1_lffffff_param_6];
	ld.param.f32 	%f3, [_ZN4aicf4cuda20adam_step_f32_kernelEPfPKfS1_S1_lffffff_param_7];
	ld.param.f32 	%f4, [_ZN4aicf4cuda20adam_step_f32_kernelEPfPKfS1_S1_lffffff_param_8];
	ld.param.f32 	%f5, [_ZN4aicf4cuda20adam_step_f32_kernelEPfPKfS1_S1_lffffff_param_9];
	ld.param.f32 	%f6, [_ZN4aicf4cuda20adam_step_f32_kernelEPfPKfS1_S1_lffffff_param_10];
	mov.u32 	%r1, %ctaid.x;
	mov.u32 	%r2, %ntid.x;
	mul.wide.u32 	%rd7, %r1, %r2;
	mov.u32 	%r3, %tid.x;
	cvt.u64.u32 	%rd8, %r3;
	add.s64 	%rd1, %rd7, %rd8;
	setp.ge.s64 	%p1, %rd1, %rd6;
	@%p1 bra 	$L__BB0_2;
	cvta.to.global.u64 	%rd9, %rd3;
	cvta.to.global.u64 	%rd10, %rd4;
	cvta.to.global.u64 	%rd11, %rd5;
	cvta.to.global.u64 	%rd12, %rd2;
	shl.b64 	%rd13, %rd1, 2;
	add.s64 	%rd14, %rd9, %rd13;
	ld.global.nc.f32 	%f7, [%rd14];
	add.s64 	%rd15, %rd10, %rd13;
	ld.global.f32 	%f8, [%rd15];
	mul.f32 	%f9, %f2, %f8;
	mov.f32 	%f10, 0f3F800000;
	sub.f32 	%f11, %f10, %f2;
	fma.rn.f32 	%f12, %f11, %f7, %f9;
	st.global.f32 	[%rd15], %f12;
	add.s64 	%rd16, %rd11, %rd13;
	ld.global.f32 	%f13, [%rd16];
	mul.f32 	%f14, %f3, %f13;
	sub.f32 	%f15, %f10, %f3;
	mul.f32 	%f16, %f15, %f7;
	fma.rn.f32 	%f17, %f7, %f16, %f14;
	st.global.f32 	[%rd16], %f17;
	mul.f32 	%f18, %f5, %f12;
	mul.f32 	%f19, %f6, %f17;
	mul.f32 	%f20, %f1, %f18;
	sqrt.rn.f32 	%f21, %f19;
	add.f32 	%f22, %f4, %f21;
	div.rn.f32 	%f23, %f20, %f22;
	add.s64 	%rd17, %rd12, %rd13;
	ld.global.f32 	%f24, [%rd17];
	sub.f32 	%f25, %f24, %f23;
	st.global.f32 	[%rd17], %f25;
$L__BB0_2:
	ret;

}


// ===== COMPILED SASS (sm_100) =====

	.target	sm_100

	.elftype	@"ET_EXEC"


//--------------------- .note.nv.tkinfo           --------------------------
	.section	.note.nv.tkinfo,"",@"SHT_NOTE"
	.sectionflags	@"SHF_NOTE_NV_TKINFO"
	.tkinfo
        /*0018*/ 	.word	0x00000002
        /*0030*/ 	.string	""
        /*0030*/ 	.string	"ptxas"
        /*0030*/ 	.string	"Cuda compilation tools, release 13.0, V13.0.88"
        /*0030*/ 	.string	"Build cuda_13.0.r13.0/compiler.36424714_0"
        /*0030*/ 	.string	"-arch sm_100 -m 64 "



//--------------------- .note.nv.cuinfo           --------------------------
	.section	.note.nv.cuinfo,"",@"SHT_NOTE"
	.sectionflags	@"SHF_NOTE_NV_CUINFO"
        /*0018*/ 	.short	0x0002
        /*001a*/ 	.short	0x0064
        /*001c*/ 	.short	0x0082
	.zero		2


//--------------------- .nv.info                  --------------------------
	.section	.nv.info,"",@"SHT_CUDA_INFO"
	.align	4


	//----- nvinfo : EIATTR_REGCOUNT
	.align		4
        /*0000*/ 	.byte	0x04, 0x2f
        /*0002*/ 	.short	(.L_1 - .L_0)
	.align		4
.L_0:
        /*0004*/ 	.word	index@(_ZN4aicf4cuda20adam_step_f32_kernelEPfPKfS1_S1_lffffff)
        /*0008*/ 	.word	0x00000012


	//----- nvinfo : EIATTR_FRAME_SIZE
	.align		4
.L_1:
        /*000c*/ 	.byte	0x04, 0x11
        /*000e*/ 	.short	(.L_3 - .L_2)
	.align		4
.L_2:
        /*0010*/ 	.word	index@($__internal_1_$__cuda_sm3x_div_rn_noftz_f32_slowpath)
        /*0014*/ 	.word	0x00000000


	//----- nvinfo : EIATTR_FRAME_SIZE
	.align		4
.L_3:
        /*0018*/ 	.byte	0x04, 0x11
        /*001a*/ 	.short	(.L_5 - .L_4)
	.align		4
.L_4:
        /*001c*/ 	.word	index@($__internal_0_$__cuda_sm20_sqrt_rn_f32_slowpath)
        /*0020*/ 	.word	0x00000000


	//----- nvinfo : EIATTR_FRAME_SIZE
	.align		4
.L_5:
        /*0024*/ 	.byte	0x04, 0x11
        /*0026*/ 	.short	(.L_7 - .L_6)
	.align		4
.L_6:
        /*0028*/ 	.word	index@(_ZN4aicf4cuda20adam_step_f32_kernelEPfPKfS1_S1_lffffff)
        /*002c*/ 	.word	0x00000000


	//----- nvinfo : EIATTR_MIN_STACK_SIZE
	.align		4
.L_7:
        /*0030*/ 	.byte	0x04, 0x12
        /*0032*/ 	.short	(.L_9 - .L_8)
	.align		4
.L_8:
        /*0034*/ 	.word	index@(_ZN4aicf4cuda20adam_step_f32_kernelEPfPKfS1_S1_lffffff)
        /*0038*/ 	.word	0x00000000
.L_9:


//--------------------- .nv.compat                --------------------------
	.section	.nv.compat,"",@"SHT_CUDA_COMPAT_INFO"
	.align	4
        /*0000*/ 	.byte	0x02, 0x09, 0x00, 0x00, 0x02, 0x02, 0x01, 0x00, 0x02, 0x05, 0x05, 0x00, 0x03, 0x07, 0x01, 0x01
        /*0010*/ 	.byte	0x02, 0x03, 0x00, 0x00, 0x02, 0x06, 0x01, 0x00, 0x04, 0x0b, 0x08, 0x00, 0x01, 0x00, 0x00, 0x00
        /*0020*/ 	.byte	0x00, 0x00, 0x00, 0x00


//--------------------- .nv.info._ZN4aicf4cuda20adam_step_f32_kernelEPfPKfS1_S1_lffffff --------------------------
	.section	.nv.info._ZN4aicf4cuda20adam_step_f32_kernelEPfPKfS1_S1_lffffff,"",@"SHT_CUDA_INFO"
	.sectionflags	@""
	.align	4


	//----- nvinfo : EIATTR_CUDA_API_VERSION
	.align		4
        /*0000*/ 	.byte	0x04, 0x37
        /*0002*/ 	.short	(.L_11 - .L_10)
.L_10:
        /*0004*/ 	.word	0x00000082


	//----- nvinfo : EIATTR_KPARAM_INFO
	.align		4
.L_11:
        /*0008*/ 	.byte	0x04, 0x17
        /*000a*/ 	.short	(.L_13 - .L_12)
.L_12:
        /*000c*/ 	.word	0x00000000
        /*0010*/ 	.short	0x000a
        /*0012*/ 	.short	0x003c
        /*0014*/ 	.byte	0x00, 0xf0, 0x11, 0x00


	//----- nvinfo : EIATTR_KPARAM_INFO
	.align		4
.L_13:
        /*0018*/ 	.byte	0x04, 0x17
        /*001a*/ 	.short	(.L_15 - .L_14)
.L_14:
        /*001c*/ 	.word	0x00000000
        /*0020*/ 	.short	0x0009
        /*0022*/ 	.short	0x0038
        /*0024*/ 	.byte	0x00, 0xf0, 0x11, 0x00


	//----- nvinfo : EIATTR_KPARAM_INFO
	.align		4
.L_15:
        /*0028*/ 	.byte	0x04, 0x17
        /*002a*/ 	.short	(.L_17 - .L_16)
.L_16:
        /*002c*/ 	.word	0x00000000
        /*0030*/ 	.short	0x0008
        /*0032*/ 	.short	0x0034
        /*0034*/ 	.byte	0x00, 0xf0, 0x11, 0x00


	//----- nvinfo : EIATTR_KPARAM_INFO
	.align		4
.L_17:
        /*0038*/ 	.byte	0x04, 0x17
        /*003a*/ 	.short	(.L_19 - .L_18)
.L_18:
        /*003c*/ 	.word	0x00000000
        /*0040*/ 	.short	0x0007
        /*0042*/ 	.short	0x0030
        /*0044*/ 	.byte	0x00, 0xf0, 0x11, 0x00


	//----- nvinfo : EIATTR_KPARAM_INFO
	.align		4
.L_19:
        /*0048*/ 	.byte	0x04, 0x17
        /*004a*/ 	.short	(.L_21 - .L_20)
.L_20:
        /*004c*/ 	.word	0x00000000
        /*0050*/ 	.short	0x0006
        /*0052*/ 	.short	0x002c
        /*0054*/ 	.byte	0x00, 0xf0, 0x11, 0x00


	//----- nvinfo : EIATTR_KPARAM_INFO
	.align		4
.L_21:
        /*0058*/ 	.byte	0x04, 0x17
        /*005a*/ 	.short	(.L_23 - .L_22)
.L_22:
        /*005c*/ 	.word	0x00000000
        /*0060*/ 	.short	0x0005
        /*0062*/ 	.short	0x0028
        /*0064*/ 	.byte	0x00, 0xf0, 0x11, 0x00


	//----- nvinfo : EIATTR_KPARAM_INFO
	.align		4
.L_23:
        /*0068*/ 	.byte	0x04, 0x17
        /*006a*/ 	.short	(.L_25 - .L_24)
.L_24:
        /*006c*/ 	.word	0x00000000
        /*0070*/ 	.short	0x0004
        /*0072*/ 	.short	0x0020
        /*0074*/ 	.byte	0x00, 0xf0, 0x21, 0x00


	//----- nvinfo : EIATTR_KPARAM_INFO
	.align		4
.L_25:
        /*0078*/ 	.byte	0x04, 0x17
        /*007a*/ 	.short	(.L_27 - .L_26)
.L_26:
        /*007c*/ 	.word	0x00000000
        /*0080*/ 	.short	0x0003
        /*0082*/ 	.short	0x0018
        /*0084*/ 	.byte	0x00, 0xf5, 0x21, 0x00


	//----- nvinfo : EIATTR_KPARAM_INFO
	.align		4
.L_27:
        /*0088*/ 	.byte	0x04, 0x17
        /*008a*/ 	.short	(.L_29 - .L_28)
.L_28:
        /*008c*/ 	.word	0x00000000
        /*0090*/ 	.short	0x0002
        /*0092*/ 	.short	0x0010
        /*0094*/ 	.byte	0x00, 0xf5, 0x21, 0x00


	//----- nvinfo : EIATTR_KPARAM_INFO
	.align		4
.L_29:
        /*0098*/ 	.byte	0x04, 0x17
        /*009a*/ 	.short	(.L_31 - .L_30)
.L_30:
        /*009c*/ 	.word	0x00000000
        /*00a0*/ 	.short	0x0001
        /*00a2*/ 	.short	0x0008
        /*00a4*/ 	.byte	0x00, 0xf5, 0x21, 0x00


	//----- nvinfo : EIATTR_KPARAM_INFO
	.align		4
.L_31:
        /*00a8*/ 	.byte	0x04, 0x17
        /*00aa*/ 	.short	(.L_33 - .L_32)
.L_32:
        /*00ac*/ 	.word	0x00000000
        /*00b0*/ 	.short	0x0000
        /*00b2*/ 	.short	0x0000
        /*00b4*/ 	.byte	0x00, 0xf5, 0x21, 0x00


	//----- nvinfo : EIATTR_SPARSE_MMA_MASK
	.align		4
.L_33:
        /*00b8*/ 	.byte	0x03, 0x50
        /*00ba*/ 	.short	0x0000


	//----- nvinfo : EIATTR_MAXREG_COUNT
	.align		4
        /*00bc*/ 	.byte	0x03, 0x1b
        /*00be*/ 	.short	0x00ff


	//----- nvinfo : EIATTR_MERCURY_ISA_VERSION
	.align		4
        /*00c0*/ 	.byte	0x03, 0x5f
        /*00c2*/ 	.short	0x0101


	//----- nvinfo : EIATTR_VRC_CTA_INIT_COUNT
	.align		4
        /*00c4*/ 	.byte	0x02, 0x4a
	.zero		1
	.zero		1


	//----- nvinfo : EIATTR_EXIT_INSTR_OFFSETS
	.align		4
        /*00c8*/ 	.byte	0x04, 0x1c
        /*00ca*/ 	.short	(.L_35 - .L_34)


	//   ....[0]....
.L_34:
        /*00cc*/ 	.word	0x00000090


	//   ....[1]....
        /*00d0*/ 	.word	0x000004a0


	//----- nvinfo : EIATTR_CRS_STACK_SIZE
	.align		4
.L_35:
        /*00d4*/ 	.byte	0x04, 0x1e
        /*00d6*/ 	.short	(.L_37 - .L_36)
.L_36:
        /*00d8*/ 	.word	0x00000000


	//----- nvinfo : EIATTR_CBANK_PARAM_SIZE
	.align		4
.L_37:
        /*00dc*/ 	.byte	0x03, 0x19
        /*00de*/ 	.short	0x0040


	//----- nvinfo : EIATTR_PARAM_CBANK
	.align		4
        /*00e0*/ 	.byte	0x04, 0x0a
        /*00e2*/ 	.short	(.L_39 - .L_38)
	.align		4
.L_38:
        /*00e4*/ 	.word	index@(.nv.constant0._ZN4aicf4cuda20adam_step_f32_kernelEPfPKfS1_S1_lffffff)
        /*00e8*/ 	.short	0x0380
        /*00ea*/ 	.short	0x0040


	//----- nvinfo : EIATTR_SW_WAR
	.align		4
.L_39:
        /*00ec*/ 	.byte	0x04, 0x36
        /*00ee*/ 	.short	(.L_41 - .L_40)
.L_40:
        /*00f0*/ 	.word	0x00000008
.L_41:


//--------------------- .nv.callgraph             --------------------------
	.section	.nv.callgraph,"",@"SHT_CUDA_CALLGRAPH"
	.align	4
	.sectionentsize	8
	.align		4
        /*0000*/ 	.word	0x00000000
	.align		4
        /*0004*/ 	.word	0xffffffff
	.align		4
        /*0008*/ 	.word	0x00000000
	.align		4
        /*000c*/ 	.word	0xfffffffe
	.align		4
        /*0010*/ 	.word	0x00000000
	.align		4
        /*0014*/ 	.word	0xfffffffd
	.align		4
        /*0018*/ 	.word	0x00000000
	.align		4
        /*001c*/ 	.word	0xfffffffc


//--------------------- .text._ZN4aicf4cuda20adam_step_f32_kernelEPfPKfS1_S1_lffffff --------------------------
	.section	.text._ZN4aicf4cuda20adam_step_f32_kernelEPfPKfS1_S1_lffffff,"ax",@progbits
	.align	128
        .global         _ZN4aicf4cuda20adam_step_f32_kernelEPfPKfS1_S1_lffffff
        .type           _ZN4aicf4cuda20adam_step_f32_kernelEPfPKfS1_S1_lffffff,@function
        .size           _ZN4aicf4cuda20adam_step_f32_kernelEPfPKfS1_S1_lffffff,(.L_x_19 - _ZN4aicf4cuda20adam_step_f32_kernelEPfPKfS1_S1_lffffff)
        .other          _ZN4aicf4cuda20adam_step_f32_kernelEPfPKfS1_S1_lffffff,@"STO_CUDA_ENTRY STV_DEFAULT"
_ZN4aicf4cuda20adam_step_f32_kernelEPfPKfS1_S1_lffffff:
.text._ZN4aicf4cuda20adam_step_f32_kernelEPfPKfS1_S1_lffffff:
[----:B------:R-:W-:Y:S01]  /*0000*/  LDC R1, c[0x0][0x37c] ;  /* 0x0000df00ff017b82 */ /* 0x000fe20000000800 */
[----:B------:R-:W0:Y:S07]  /*0010*/  S2R R2, SR_TID.X ;  /* 0x0000000000027919 */ /* 0x000e2e0000002100 */
[----:B------:R-:W0:Y:S01]  /*0020*/  S2UR UR4, SR_CTAID.X ;  /* 0x00000000000479c3 */ /* 0x000e220000002500 */
[----:B------:R-:W1:Y:S01]  /*0030*/  LDCU.64 UR6, c[0x0][0x3a0] ;  /* 0x00007400ff0677ac */ /* 0x000e620008000a00 */
[----:B------:R-:W-:-:S06]  /*0040*/  IMAD.MOV.U32 R3, RZ, RZ, RZ ;  /* 0x000000ffff037224 */ /* 0x000fcc00078e00ff */
[----:B------:R-:W0:Y:S02]  /*0050*/  LDC R5, c[0x0][0x360] ;  /* 0x0000d800ff057b82 */ /* 0x000e240000000800 */
[----:B0-----:R-:W-:-:S03]  /*0060*/  IMAD.WIDE.U32 R2, R5, UR4, R2 ;  /* 0x0000000405027c25 */ /* 0x001fc6000f8e0002 */
[----:B-1----:R-:W-:-:S04]  /*0070*/  ISETP.GE.U32.AND P0, PT, R2, UR6, PT ;  /* 0x0000000602007c0c */ /* 0x002fc8000bf06070 */
[----:B------:R-:W-:-:S13]  /*0080*/  ISETP.GE.AND.EX P0, PT, R3, UR7, PT, P0 ;  /* 0x0000000703007c0c */ /* 0x000fda000bf06300 */
[----:B------:R-:W-:Y:S05]  /*0090*/  @P0 EXIT ;  /* 0x000000000000094d */ /* 0x000fea0003800000 */
[----:B------:R-:W0:Y:S01]  /*00a0*/  LDCU.128 UR8, c[0x0][0x390] ;  /* 0x00007200ff0877ac */ /* 0x000e220008000c00 */
[C---:B------:R-:W-:Y:S01]  /*00b0*/  IMAD.SHL.U32 R4, R2.reuse, 0x4, RZ ;  /* 0x0000000402047824 */ /* 0x040fe200078e00ff */
[----:B------:R-:W-:Y:S01]  /*00c0*/  SHF.L.U64.HI R5, R2, 0x2, R3 ;  /* 0x0000000202057819 */ /* 0x000fe20000010203 */
[----:B------:R-:W1:Y:S01]  /*00d0*/  LDCU.64 UR6, c[0x0][0x388] ;  /* 0x00007100ff0677ac */ /* 0x000e620008000a00 */
[----:B------:R-:W2:Y:S01]  /*00e0*/  LDC.64 R2, c[0x0][0x3a8] ;  /* 0x0000ea00ff027b82 */ /* 0x000ea20000000a00 */
[----:B------:R-:W3:Y:S01]  /*00f0*/  LDCU.64 UR4, c[0x0][0x358] ;  /* 0x00006b00ff0477ac */ /* 0x000ee20008000a00 */
[----:B0-----:R-:W-:-:S04]  /*0100*/  IADD3 R8, P1, PT, R4, UR8, RZ ;  /* 0x0000000804087c10 */ /* 0x001fc8000ff3e0ff */
[----:B------:R-:W-:Y:S02]  /*0110*/  IADD3.X R9, PT, PT, R5, UR9, RZ, P1, !PT ;  /* 0x0000000905097c10 */ /* 0x000fe40008ffe4ff */
[----:B-1----:R-:W-:-:S03]  /*0120*/  IADD3 R10, P0, PT, R4, UR6, RZ ;  /* 0x00000006040a7c10 */ /* 0x002fc6000ff1e0ff */
[----:B---3--:R-:W2:Y:S01]  /*0130*/  LDG.E R0, desc[UR4][R8.64] ;  /* 0x0000000408007981 */ /* 0x008ea2000c1e1900 */
[----:B------:R-:W-:Y:S01]  /*0140*/  IADD3.X R11, PT, PT, R5, UR7, RZ, P0, !PT ;  /* 0x00000007050b7c10 */ /* 0x000fe200087fe4ff */
[----:B------:R-:W0:Y:S04]  /*0150*/  LDCU.64 UR6, c[0x0][0x3b8] ;  /* 0x00007700ff0677ac */ /* 0x000e280008000a00 */
[----:B------:R-:W3:Y:S01]  /*0160*/  LDG.E.CONSTANT R10, desc[UR4][R10.64] ;  /* 0x000000040a0a7981 */ /* 0x000ee2000c1e9900 */
[----:B------:R-:W-:-:S04]  /*0170*/  IADD3 R6, P0, PT, R4, UR10, RZ ;  /* 0x0000000a04067c10 */ /* 0x000fc8000ff1e0ff */
[----:B------:R-:W-:Y:S01]  /*0180*/  IADD3.X R7, PT, PT, R5, UR11, RZ, P0, !PT ;  /* 0x0000000b05077c10 */ /* 0x000fe200087fe4ff */
[----:B--2---:R-:W-:Y:S01]  /*0190*/  FMUL R13, R0, R3 ;  /* 0x00000003000d7220 */ /* 0x004fe20000400000 */
[----:B------:R-:W-:-:S04]  /*01a0*/  FADD R3, -R3, 1 ;  /* 0x3f80000003037421 */ /* 0x000fc80000000100 */
[----:B---3--:R-:W-:Y:S02]  /*01b0*/  FFMA R3, R10, R3, R13 ;  /* 0x000000030a037223 */ /* 0x008fe4000000000d */
[----:B------:R-:W1:Y:S03]  /*01c0*/  LDC R13, c[0x0][0x3b0] ;  /* 0x0000ec00ff0d7b82 */ /* 0x000e660000000800 */
[----:B------:R0:W-:Y:S04]  /*01d0*/  STG.E desc[UR4][R8.64], R3 ;  /* 0x0000000308007986 */ /* 0x0001e8000c101904 */
[----:B------:R-:W2:Y:S01]  /*01e0*/  LDG.E R0, desc[UR4][R6.64] ;  /* 0x0000000406007981 */ /* 0x000ea2000c1e1900 */
[----:B-1----:R-:W-:-:S04]  /*01f0*/  FADD R11, -R13, 1 ;  /* 0x3f8000000d0b7421 */ /* 0x002fc80000000100 */
[----:B------:R-:W-:Y:S01]  /*0200*/  FMUL R12, R10, R11 ;  /* 0x0000000b0a0c7220 */ /* 0x000fe20000400000 */
[----:B0-----:R-:W-:Y:S01]  /*0210*/  FMUL R3, R3, UR6 ;  /* 0x0000000603037c20 */ /* 0x001fe20008400000 */
[----:B------:R-:W-:Y:S01]  /*0220*/  BSSY.RECONVERGENT B0, `(.L_x_0) ;  /* 0x0000012000007945 */ /* 0x000fe20003800200 */
[----:B--2---:R-:W-:-:S04]  /*0230*/  FMUL R11, R0, R13 ;  /* 0x0000000d000b7220 */ /* 0x004fc80000400000 */
[----:B------:R-:W-:-:S04]  /*0240*/  FFMA R11, R10, R12, R11 ;  /* 0x0000000c0a0b7223 */ /* 0x000fc8000000000b */
[----:B------:R-:W-:Y:S01]  /*0250*/  FMUL R10, R11, UR7 ;  /* 0x000000070b0a7c20 */ /* 0x000fe20008400000 */
[----:B------:R0:W-:Y:S03]  /*0260*/  STG.E desc[UR4][R6.64], R11 ;  /* 0x0000000b06007986 */ /* 0x0001e6000c101904 */
[----:B------:R-:W-:Y:S01]  /*0270*/  VIADD R0, R10, 0xf3000000 ;  /* 0xf30000000a007836 */ /* 0x000fe20000000000 */
[----:B------:R0:W1:Y:S04]  /*0280*/  MUFU.RSQ R9, R10 ;  /* 0x0000000a00097308 */ /* 0x0000680000001400 */
[----:B------:R-:W-:Y:S01]  /*0290*/  ISETP.GT.U32.AND P0, PT, R0, 0x727fffff, PT ;  /* 0x727fffff0000780c */ /* 0x000fe20003f04070 */
[----:B------:R-:W-:-:S12]  /*02a0*/  FMUL R0, R3, R2 ;  /* 0x0000000203007220 */ /* 0x000fd80000400000 */
[----:B01----:R-:W-:Y:S05]  /*02b0*/  @!P0 BRA `(.L_x_1) ;  /* 0x0000000000108947 */ /* 0x003fea0003800000 */
[----:B------:R-:W-:-:S07]  /*02c0*/  MOV R9, 0x2e0 ;  /* 0x000002e000097802 */ /* 0x000fce0000000f00 */
[----:B------:R-:W-:Y:S05]  /*02d0*/  CALL.REL.NOINC `($__internal_0_$__cuda_sm20_sqrt_rn_f32_slowpath) ;  /* 0x0000000000747944 */ /* 0x000fea0003c00000 */
[----:B------:R-:W-:Y:S01]  /*02e0*/  IMAD.MOV.U32 R2, RZ, RZ, R10 ;  /* 0x000000ffff027224 */ /* 0x000fe200078e000a */
[----:B------:R-:W-:Y:S06]  /*02f0*/  BRA `(.L_x_2) ;  /* 0x0000000000107947 */ /* 0x000fec0003800000 */
.L_x_1:
[----:B------:R-:W-:Y:S01]  /*0300*/  FMUL.FTZ R3, R10, R9 ;  /* 0x000000090a037220 */ /* 0x000fe20000410000 */
[----:B------:R-:W-:-:S03]  /*0310*/  FMUL.FTZ R9, R9, 0.5 ;  /* 0x3f00000009097820 */ /* 0x000fc60000410000 */
[----:B------:R-:W-:-:S04]  /*0320*/  FFMA R2, -R3, R3, R10 ;  /* 0x0000000303027223 */ /* 0x000fc8000000010a */
[----:B------:R-:W-:-:S07]  /*0330*/  FFMA R2, R2, R9, R3 ;  /* 0x0000000902027223 */ /* 0x000fce0000000003 */
.L_x_2:
[----:B------:R-:W-:Y:S05]  /*0340*/  BSYNC.RECONVERGENT B0 ;  /* 0x0000000000007941 */ /* 0x000fea0003800200 */
.L_x_0:
[----:B------:R-:W0:Y:S01]  /*0350*/  LDCU UR6, c[0x0][0x3b4] ;  /* 0x00007680ff0677ac */ /* 0x000e220008000800 */
[----:B------:R-:W-:Y:S01]  /*0360*/  BSSY.RECONVERGENT B0, `(.L_x_3) ;  /* 0x000000d000007945 */ /* 0x000fe20003800200 */
[----:B0-----:R-:W-:-:S04]  /*0370*/  FADD R11, R2, UR6 ;  /* 0x00000006020b7e21 */ /* 0x001fc80008000000 */
[----:B------:R-:W0:Y:S08]  /*0380*/  MUFU.RCP R2, R11 ;  /* 0x0000000b00027308 */ /* 0x000e300000001000 */
[----:B------:R-:W1:Y:S01]  /*0390*/  FCHK P0, R0, R11 ;  /* 0x0000000b00007302 */ /* 0x000e620000000000 */
[----:B0-----:R-:W-:-:S04]  /*03a0*/  FFMA R3, -R11, R2, 1 ;  /* 0x3f8000000b037423 */ /* 0x001fc80000000102 */
[----:B------:R-:W-:-:S04]  /*03b0*/  FFMA R3, R2, R3, R2 ;  /* 0x0000000302037223 */ /* 0x000fc80000000002 */
[----:B------:R-:W-:-:S04]  /*03c0*/  FFMA R2, R0, R3, RZ ;  /* 0x0000000300027223 */ /* 0x000fc800000000ff */
[----:B------:R-:W-:-:S04]  /*03d0*/  FFMA R6, -R11, R2, R0 ;  /* 0x000000020b067223 */ /* 0x000fc80000000100 */
[----:B------:R-:W-:Y:S01]  /*03e0*/  FFMA R2, R3, R6, R2 ;  /* 0x0000000603027223 */ /* 0x000fe20000000002 */
[----:B-1----:R-:W-:Y:S06]  /*03f0*/  @!P0 BRA `(.L_x_4) ;  /* 0x00000000000c8947 */ /* 0x002fec0003800000 */
[----:B------:R-:W-:-:S07]  /*0400*/  MOV R2, 0x420 ;  /* 0x0000042000027802 */ /* 0x000fce0000000f00 */
[----:B------:R-:W-:Y:S05]  /*0410*/  CALL.REL.NOINC `($__internal_1_$__cuda_sm3x_div_rn_noftz_f32_slowpath) ;  /* 0x00000000007c7944 */ /* 0x000fea0003c00000 */
[----:B------:R-:W-:-:S07]  /*0420*/  IMAD.MOV.U32 R2, RZ, RZ, R0 ;  /* 0x000000ffff027224 */ /* 0x000fce00078e0000 */
.L_x_4:
[----:B------:R-:W-:Y:S05]  /*0430*/  BSYNC.RECONVERGENT B0 ;  /* 0x0000000000007941 */ /* 0x000fea0003800200 */
.L_x_3:
[----:B------:R-:W0:Y:S02]  /*0440*/  LDCU.64 UR6, c[0x0][0x380] ;  /* 0x00007000ff0677ac */ /* 0x000e240008000a00 */
[----:B0-----:R-:W-:-:S04]  /*0450*/  IADD3 R4, P0, PT, R4, UR6, RZ ;  /* 0x0000000604047c10 */ /* 0x001fc8000ff1e0ff */
[----:B------:R-:W-:-:S05]  /*0460*/  IADD3.X R5, PT, PT, R5, UR7, RZ, P0, !PT ;  /* 0x0000000705057c10 */ /* 0x000fca00087fe4ff */
[----:B------:R-:W2:Y:S02]  /*0470*/  LDG.E R3, desc[UR4][R4.64] ;  /* 0x0000000404037981 */ /* 0x000ea4000c1e1900 */
[----:B--2---:R-:W-:-:S05]  /*0480*/  FADD R3, R3, -R2 ;  /* 0x8000000203037221 */ /* 0x004fca0000000000 */
[----:B------:R-:W-:Y:S01]  /*0490*/  STG.E desc[UR4][R4.64], R3 ;  /* 0x0000000304007986 */ /* 0x000fe2000c101904 */
[----:B------:R-:W-:Y:S05]  /*04a0*/  EXIT ;  /* 0x000000000000794d */ /* 0x000fea0003800000 */
        .weak           $__internal_0_$__cuda_sm20_sqrt_rn_f32_slowpath
        .type           $__internal_0_$__cuda_sm20_sqrt_rn_f32_slowpath,@function
        .size           $__internal_0_$__cuda_sm20_sqrt_rn_f32_slowpath,($__internal_1_$__cuda_sm3x_div_rn_noftz_f32_slowpath - $__internal_0_$__cuda_sm20_sqrt_rn_f32_slowpath)
$__internal_0_$__cuda_sm20_sqrt_rn_f32_slowpath:
[----:B------:R-:W-:-:S13]  /*04b0*/  LOP3.LUT P0, RZ, R10, 0x7fffffff, RZ, 0xc0, !PT ;  /* 0x7fffffff0aff7812 */ /* 0x000fda000780c0ff */
[----:B------:R-:W-:Y:S05]  /*04c0*/  @!P0 BRA `(.L_x_5) ;  /* 0x0000000000448947 */ /* 0x000fea0003800000 */
[----:B------:R-:W-:Y:S02]  /*04d0*/  FSETP.GEU.FTZ.AND P0, PT, R10, RZ, PT ;  /* 0x000000ff0a00720b */ /* 0x000fe40003f1e000 */
[----:B------:R-:W-:-:S11]  /*04e0*/  MOV R2, R10 ;  /* 0x0000000a00027202 */ /* 0x000fd60000000f00 */
[----:B------:R-:W-:Y:S01]  /*04f0*/  @!P0 IMAD.MOV.U32 R10, RZ, RZ, 0x7fffffff ;  /* 0x7fffffffff0a8424 */ /* 0x000fe200078e00ff */
[----:B------:R-:W-:Y:S06]  /*0500*/  @!P0 BRA `(.L_x_5) ;  /* 0x0000000000348947 */ /* 0x000fec0003800000 */
[----:B------:R-:W-:-:S13]  /*0510*/  FSETP.GTU.FTZ.AND P0, PT, |R2|, +INF , PT ;  /* 0x7f8000000200780b */ /* 0x000fda0003f1c200 */
[----:B------:R-:W-:Y:S01]  /*0520*/  @P0 FADD.FTZ R10, R2, 1 ;  /* 0x3f800000020a0421 */ /* 0x000fe20000010000 */
[----:B------:R-:W-:Y:S06]  /*0530*/  @P0 BRA `(.L_x_5) ;  /* 0x0000000000280947 */ /* 0x000fec0003800000 */
[----:B------:R-:W-:-:S13]  /*0540*/  FSETP.NEU.FTZ.AND P0, PT, |R2|, +INF , PT ;  /* 0x7f8000000200780b */ /* 0x000fda0003f1d200 */
[----:B------:R-:W-:Y:S01]  /*0550*/  @P0 FFMA R3, R2, 1.84467440737095516160e+19, RZ ;  /* 0x5f80000002030823 */ /* 0x000fe200000000ff */
[----:B------:R-:W-:-:S03]  /*0560*/  @!P0 IMAD.MOV.U32 R10, RZ, RZ, R2 ;  /* 0x000000ffff0a8224 */ /* 0x000fc600078e0002 */
[----:B------:R-:W0:Y:S02]  /*0570*/  @P0 MUFU.RSQ R6, R3 ;  /* 0x0000000300060308 */ /* 0x000e240000001400 */
[----:B0-----:R-:W-:Y:S01]  /*0580*/  @P0 FMUL.FTZ R8, R3, R6 ;  /* 0x0000000603080220 */ /* 0x001fe20000410000 */
[----:B------:R-:W-:-:S03]  /*0590*/  @P0 FMUL.FTZ R6, R6, 0.5 ;  /* 0x3f00000006060820 */ /* 0x000fc60000410000 */
[----:B------:R-:W-:-:S04]  /*05a0*/  @P0 FADD.FTZ R7, -R8, -RZ ;  /* 0x800000ff08070221 */ /* 0x000fc80000010100 */
[----:B------:R-:W-:-:S04]  /*05b0*/  @P0 FFMA R7, R8, R7, R3 ;  /* 0x0000000708070223 */ /* 0x000fc80000000003 */
[----:B------:R-:W-:-:S04]  /*05c0*/  @P0 FFMA R6, R7, R6, R8 ;  /* 0x0000000607060223 */ /* 0x000fc80000000008 */
[----:B------:R-:W-:-:S07]  /*05d0*/  @P0 FMUL.FTZ R10, R6, 2.3283064365386962891e-10 ;  /* 0x2f800000060a0820 */ /* 0x000fce0000410000 */
.L_x_5:
[----:B------:R-:W-:Y:S02]  /*05e0*/  IMAD.MOV.U32 R2, RZ, RZ, R9 ;  /* 0x000000ffff027224 */ /* 0x000fe400078e0009 */
[----:B------:R-:W-:-:S04]  /*05f0*/  IMAD.MOV.U32 R3, RZ, RZ, 0x0 ;  /* 0x00000000ff037424 */ /* 0x000fc800078e00ff */
[----:B------:R-:W-:Y:S05]  /*0600*/  RET.REL.NODEC R2 `(_ZN4aicf4cuda20adam_step_f32_kernelEPfPKfS1_S1_lffffff) ;  /* 0xfffffff8027c7950 */ /* 0x000fea0003c3ffff */
        .weak           $__internal_1_$__cuda_sm3x_div_rn_noftz_f32_slowpath
        .type           $__internal_1_$__cuda_sm3x_div_rn_noftz_f32_slowpath,@function
        .size           $__internal_1_$__cuda_sm3x_div_rn_noftz_f32_slowpath,(.L_x_19 - $__internal_1_$__cuda_sm3x_div_rn_noftz_f32_slowpath)
$__internal_1_$__cuda_sm3x_div_rn_noftz_f32_slowpath:
[--C-:B------:R-:W-:Y:S01]  /*0610*/  SHF.R.U32.HI R6, RZ, 0x17, R11.reuse ;  /* 0x00000017ff067819 */ /* 0x100fe2000001160b */
[----:B------:R-:W-:Y:S01]  /*0620*/  BSSY.RECONVERGENT B1, `(.L_x_6) ;  /* 0x0000065000017945 */ /* 0x000fe20003800200 */
[--C-:B------:R-:W-:Y:S01]  /*0630*/  SHF.R.U32.HI R3, RZ, 0x17, R0.reuse ;  /* 0x00000017ff037819 */ /* 0x100fe20000011600 */
[----:B------:R-:W-:Y:S01]  /*0640*/  IMAD.MOV.U32 R7, RZ, RZ, R0 ;  /* 0x000000ffff077224 */ /* 0x000fe200078e0000 */
[----:B------:R-:W-:Y:S01]  /*0650*/  LOP3.LUT R15, R6, 0xff, RZ, 0xc0, !PT ;  /* 0x000000ff060f7812 */ /* 0x000fe200078ec0ff */
[----:B------:R-:W-:Y:S01]  /*0660*/  IMAD.MOV.U32 R8, RZ, RZ, R11 ;  /* 0x000000ffff087224 */ /* 0x000fe200078e000b */
[----:B------:R-:W-:Y:S02]  /*0670*/  LOP3.LUT R6, R3, 0xff, RZ, 0xc0, !PT ;  /* 0x000000ff03067812 */ /* 0x000fe400078ec0ff */
[----:B------:R-:W-:-:S03]  /*0680*/  IADD3 R12, PT, PT, R15, -0x1, RZ ;  /* 0xffffffff0f0c7810 */ /* 0x000fc60007ffe0ff */
[----:B------:R-:W-:Y:S01]  /*0690*/  VIADD R10, R6, 0xffffffff ;  /* 0xffffffff060a7836 */ /* 0x000fe20000000000 */
[----:B------:R-:W-:-:S04]  /*06a0*/  ISETP.GT.U32.AND P0, PT, R12, 0xfd, PT ;  /* 0x000000fd0c00780c */ /* 0x000fc80003f04070 */
[----:B------:R-:W-:-:S13]  /*06b0*/  ISETP.GT.U32.OR P0, PT, R10, 0xfd, P0 ;  /* 0x000000fd0a00780c */ /* 0x000fda0000704470 */
[----:B------:R-:W-:Y:S01]  /*06c0*/  @!P0 IMAD.MOV.U32 R9, RZ, RZ, RZ ;  /* 0x000000ffff098224 */ /* 0x000fe200078e00ff */
[----:B------:R-:W-:Y:S06]  /*06d0*/  @!P0 BRA `(.L_x_7) ;  /* 0x0000000000608947 */ /* 0x000fec0003800000 */
[----:B------:R-:W-:Y:S02]  /*06e0*/  FSETP.GTU.FTZ.AND P0, PT, |R0|, +INF , PT ;  /* 0x7f8000000000780b */ /* 0x000fe40003f1c200 */
[----:B------:R-:W-:Y:S02]  /*06f0*/  FSETP.GTU.FTZ.AND P1, PT, |R11|, +INF , PT ;  /* 0x7f8000000b00780b */ /* 0x000fe40003f3c200 */
[----:B------:R-:W-:Y:S02]  /*0700*/  MOV R3, R11 ;  /* 0x0000000b00037202 */ /* 0x000fe40000000f00 */
[----:B------:R-:W-:-:S13]  /*0710*/  PLOP3.LUT P0, PT, P0, P1, PT, 0xf8, 0x8f ;  /* 0x00000000008f781c */ /* 0x000fda0000703f70 */
[----:B------:R-:W-:Y:S05]  /*0720*/  @P0 BRA `(.L_x_8) ;  /* 0x00000004004c0947 */ /* 0x000fea0003800000 */
[----:B------:R-:W-:-:S13]  /*0730*/  LOP3.LUT P0, RZ, R8, 0x7fffffff, R7, 0xc8, !PT ;  /* 0x7fffffff08ff7812 */ /* 0x000fda000780c807 */
[----:B------:R-:W-:Y:S05]  /*0740*/  @!P0 BRA `(.L_x_9) ;  /* 0x00000004003c8947 */ /* 0x000fea0003800000 */
[C---:B------:R-:W-:Y:S02]  /*0750*/  FSETP.NEU.FTZ.AND P2, PT, |R0|.reuse, +INF , PT ;  /* 0x7f8000000000780b */ /* 0x040fe40003f5d200 */
[----:B------:R-:W-:Y:S02]  /*0760*/  FSETP.NEU.FTZ.AND P1, PT, |R3|, +INF , PT ;  /* 0x7f8000000300780b */ /* 0x000fe40003f3d200 */
[----:B------:R-:W-:-:S11]  /*0770*/  FSETP.NEU.FTZ.AND P0, PT, |R0|, +INF , PT ;  /* 0x7f8000000000780b */ /* 0x000fd60003f1d200 */
[----:B------:R-:W-:Y:S05]  /*0780*/  @!P1 BRA !P2, `(.L_x_9) ;  /* 0x00000004002c9947 */ /* 0x000fea0005000000 */
[----:B------:R-:W-:-:S04]  /*0790*/  LOP3.LUT P2, RZ, R7, 0x7fffffff, RZ, 0xc0, !PT ;  /* 0x7fffffff07ff7812 */ /* 0x000fc8000784c0ff */
[----:B------:R-:W-:-:S13]  /*07a0*/  PLOP3.LUT P1, PT, P1, P2, PT, 0x2f, 0xf2 ;  /* 0x0000000000f2781c */ /* 0x000fda0000f24577 */
[----:B------:R-:W-:Y:S05]  /*07b0*/  @P1 BRA `(.L_x_10) ;  /* 0x0000000400181947 */ /* 0x000fea0003800000 */
[----:B------:R-:W-:-:S04]  /*07c0*/  LOP3.LUT P1, RZ, R8, 0x7fffffff, RZ, 0xc0, !PT ;  /* 0x7fffffff08ff7812 */ /* 0x000fc8000782c0ff */
[----:B------:R-:W-:-:S13]  /*07d0*/  PLOP3.LUT P0, PT, P0, P1, PT, 0x2f, 0xf2 ;  /* 0x0000000000f2781c */ /* 0x000fda0000702577 */
[----:B------:R-:W-:Y:S05]  /*07e0*/  @P0 BRA `(.L_x_11) ;  /* 0x0000000400000947 */ /* 0x000fea0003800000 */
[----:B------:R-:W-:Y:S02]  /*07f0*/  ISETP.GE.AND P0, PT, R10, RZ, PT ;  /* 0x000000ff0a00720c */ /* 0x000fe40003f06270 */
[----:B------:R-:W-:-:S11]  /*0800*/  ISETP.GE.AND P1, PT, R12, RZ, PT ;  /* 0x000000ff0c00720c */ /* 0x000fd60003f26270 */
[----:B------:R-:W-:Y:S02]  /*0810*/  @P0 IMAD.MOV.U32 R9, RZ, RZ, RZ ;  /* 0x000000ffff090224 */ /* 0x000fe400078e00ff */
[----:B------:R-:W-:Y:S01]  /*0820*/  @!P0 FFMA R7, R0, 1.84467440737095516160e+19, RZ ;  /* 0x5f80000000078823 */ /* 0x000fe200000000ff */
[----:B------:R-:W-:Y:S02]  /*0830*/  @!P0 IMAD.MOV.U32 R9, RZ, RZ, -0x40 ;  /* 0xffffffc0ff098424 */ /* 0x000fe400078e00ff */
[----:B------:R-:W-:Y:S02]  /*0840*/  @!P1 FFMA R8, R3, 1.84467440737095516160e+19, RZ ;  /* 0x5f80000003089823 */ /* 0x000fe400000000ff */
[----:B------:R-:W-:-:S07]  /*0850*/  @!P1 VIADD R9, R9, 0x40 ;  /* 0x0000004009099836 */ /* 0x000fce0000000000 */
.L_x_7:
[----:B------:R-:W-:Y:S01]  /*0860*/  LEA R3, R15, 0xc0800000, 0x17 ;  /* 0xc08000000f037811 */ /* 0x000fe200078eb8ff */
[----:B------:R-:W-:Y:S01]  /*0870*/  BSSY.RECONVERGENT B2, `(.L_x_12) ;  /* 0x0000036000027945 */ /* 0x000fe20003800200 */
[----:B------:R-:W-:-:S03]  /*0880*/  IADD3 R6, PT, PT, R6, -0x7f, RZ ;  /* 0xffffff8106067810 */ /* 0x000fc60007ffe0ff */
[----:B------:R-:W-:Y:S02]  /*0890*/  IMAD.IADD R3, R8, 0x1, -R3 ;  /* 0x0000000108037824 */ /* 0x000fe400078e0a03 */
[C---:B------:R-:W-:Y:S01]  /*08a0*/  IMAD R0, R6.reuse, -0x800000, R7 ;  /* 0xff80000006007824 */ /* 0x040fe200078e0207 */
[----:B------:R-:W-:Y:S01]  /*08b0*/  IADD3 R6, PT, PT, R6, 0x7f, -R15 ;  /* 0x0000007f06067810 */ /* 0x000fe20007ffe80f */
[----:B------:R-:W0:Y:S01]  /*08c0*/  MUFU.RCP R8, R3 ;  /* 0x0000000300087308 */ /* 0x000e220000001000 */
[----:B------:R-:W-:-:S03]  /*08d0*/  FADD.FTZ R11, -R3, -RZ ;  /* 0x800000ff030b7221 */ /* 0x000fc60000010100 */
[----:B------:R-:W-:Y:S02]  /*08e0*/  IMAD.IADD R6, R6, 0x1, R9 ;  /* 0x0000000106067824 */ /* 0x000fe400078e0209 */
[----:B0-----:R-:W-:-:S04]  /*08f0*/  FFMA R13, R8, R11, 1 ;  /* 0x3f800000080d7423 */ /* 0x001fc8000000000b */
[----:B------:R-:W-:-:S04]  /*0900*/  FFMA R10, R8, R13, R8 ;  /* 0x0000000d080a7223 */ /* 0x000fc80000000008 */
[----:B------:R-:W-:-:S04]  /*0910*/  FFMA R7, R0, R10, RZ ;  /* 0x0000000a00077223 */ /* 0x000fc800000000ff */
[----:B------:R-:W-:-:S04]  /*0920*/  FFMA R8, R11, R7, R0 ;  /* 0x000000070b087223 */ /* 0x000fc80000000000 */
[----:B------:R-:W-:-:S04]  /*0930*/  FFMA R13, R10, R8, R7 ;  /* 0x000000080a0d7223 */ /* 0x000fc80000000007 */
[----:B------:R-:W-:-:S04]  /*0940*/  FFMA R8, R11, R13, R0 ;  /* 0x0000000d0b087223 */ /* 0x000fc80000000000 */
[----:B------:R-:W-:-:S05]  /*0950*/  FFMA R0, R10, R8, R13 ;  /* 0x000000080a007223 */ /* 0x000fca000000000d */
[----:B------:R-:W-:-:S04]  /*0960*/  SHF.R.U32.HI R3, RZ, 0x17, R0 ;  /* 0x00000017ff037819 */ /* 0x000fc80000011600 */
[----:B------:R-:W-:-:S05]  /*0970*/  LOP3.LUT R3, R3, 0xff, RZ, 0xc0, !PT ;  /* 0x000000ff03037812 */ /* 0x000fca00078ec0ff */
[----:B------:R-:W-:-:S04]  /*0980*/  IMAD.IADD R9, R3, 0x1, R6 ;  /* 0x0000000103097824 */ /* 0x000fc800078e0206 */
[----:B------:R-:W-:-:S05]  /*0990*/  VIADD R3, R9, 0xffffffff ;  /* 0xffffffff09037836 */ /* 0x000fca0000000000 */
[----:B------:R-:W-:-:S13]  /*09a0*/  ISETP.GE.U32.AND P0, PT, R3, 0xfe, PT ;  /* 0x000000fe0300780c */ /* 0x000fda0003f06070 */
[----:B------:R-:W-:Y:S05]  /*09b0*/  @!P0 BRA `(.L_x_13) ;  /* 0x0000000000808947 */ /* 0x000fea0003800000 */
[----:B------:R-:W-:-:S13]  /*09c0*/  ISETP.GT.AND P0, PT, R9, 0xfe, PT ;  /* 0x000000fe0900780c */ /* 0x000fda0003f04270 */
[----:B------:R-:W-:Y:S05]  /*09d0*/  @P0 BRA `(.L_x_14) ;  /* 0x00000000006c0947 */ /* 0x000fea0003800000 */
[----:B------:R-:W-:-:S13]  /*09e0*/  ISETP.GE.AND P0, PT, R9, 0x1, PT ;  /* 0x000000010900780c */ /* 0x000fda0003f06270 */
[----:B------:R-:W-:Y:S05]  /*09f0*/  @P0 BRA `(.L_x_15) ;  /* 0x0000000000740947 */ /* 0x000fea0003800000 */
[----:B------:R-:W-:Y:S02]  /*0a00*/  ISETP.GE.AND P0, PT, R9, -0x18, PT ;  /* 0xffffffe80900780c */ /* 0x000fe40003f06270 */
[----:B------:R-:W-:-:S11]  /*0a10*/  LOP3.LUT R0, R0, 0x80000000, RZ, 0xc0, !PT ;  /* 0x8000000000007812 */ /* 0x000fd600078ec0ff */
[----:B------:R-:W-:Y:S05]  /*0a20*/  @!P0 BRA `(.L_x_15) ;  /* 0x0000000000688947 */ /* 0x000fea0003800000 */
[CCC-:B------:R-:W-:Y:S01]  /*0a30*/  FFMA.RZ R3, R10.reuse, R8.reuse, R13.reuse ;  /* 0x000000080a037223 */ /* 0x1c0fe2000000c00d */
[CCC-:B------:R-:W-:Y:S01]  /*0a40*/  FFMA.RM R6, R10.reuse, R8.reuse, R13.reuse ;  /* 0x000000080a067223 */ /* 0x1c0fe2000000400d */
[C---:B------:R-:W-:Y:S02]  /*0a50*/  ISETP.NE.AND P2, PT, R9.reuse, RZ, PT ;  /* 0x000000ff0900720c */ /* 0x040fe40003f45270 */
[----:B------:R-:W-:Y:S02]  /*0a60*/  ISETP.NE.AND P1, PT, R9, RZ, PT ;  /* 0x000000ff0900720c */ /* 0x000fe40003f25270 */
[----:B------:R-:W-:Y:S01]  /*0a70*/  LOP3.LUT R7, R3, 0x7fffff, RZ, 0xc0, !PT ;  /* 0x007fffff03077812 */ /* 0x000fe200078ec0ff */
[----:B------:R-:W-:Y:S01]  /*0a80*/  FFMA.RP R3, R10, R8, R13 ;  /* 0x000000080a037223 */ /* 0x000fe2000000800d */
[C---:B------:R-:W-:Y:S01]  /*0a90*/  VIADD R8, R9.reuse, 0x20 ;  /* 0x0000002009087836 */ /* 0x040fe20000000000 */
[----:B------:R-:W-:Y:S02]  /*0aa0*/  IADD3 R9, PT, PT, -R9, RZ, RZ ;  /* 0x000000ff09097210 */ /* 0x000fe40007ffe1ff */
[----:B------:R-:W-:-:S02]  /*0ab0*/  LOP3.LUT R7, R7, 0x800000, RZ, 0xfc, !PT ;  /* 0x0080000007077812 */ /* 0x000fc400078efcff */
[----:B------:R-:W-:Y:S02]  /*0ac0*/  FSETP.NEU.FTZ.AND P0, PT, R3, R6, PT ;  /* 0x000000060300720b */ /* 0x000fe40003f1d000 */
[----:B------:R-:W-:Y:S02]  /*0ad0*/  SHF.L.U32 R8, R7, R8, RZ ;  /* 0x0000000807087219 */ /* 0x000fe400000006ff */
[----:B------:R-:W-:Y:S02]  /*0ae0*/  SEL R6, R9, RZ, P2 ;  /* 0x000000ff09067207 */ /* 0x000fe40001000000 */
[----:B------:R-:W-:Y:S02]  /*0af0*/  ISETP.NE.AND P1, PT, R8, RZ, P1 ;  /* 0x000000ff0800720c */ /* 0x000fe40000f25270 */
[----:B------:R-:W-:Y:S02]  /*0b00*/  SHF.R.U32.HI R6, RZ, R6, R7 ;  /* 0x00000006ff067219 */ /* 0x000fe40000011607 */
[----:B------:R-:W-:-:S02]  /*0b10*/  PLOP3.LUT P0, PT, P0, P1, PT, 0xf8, 0x8f ;  /* 0x00000000008f781c */ /* 0x000fc40000703f70 */
[----:B------:R-:W-:Y:S02]  /*0b20*/  SHF.R.U32.HI R8, RZ, 0x1, R6 ;  /* 0x00000001ff087819 */ /* 0x000fe40000011606 */
[----:B------:R-:W-:-:S04]  /*0b30*/  SEL R3, RZ, 0x1, !P0 ;  /* 0x00000001ff037807 */ /* 0x000fc80004000000 */
[----:B------:R-:W-:-:S04]  /*0b40*/  LOP3.LUT R3, R3, 0x1, R8, 0xf8, !PT ;  /* 0x0000000103037812 */ /* 0x000fc800078ef808 */
[----:B------:R-:W-:-:S05]  /*0b50*/  LOP3.LUT R3, R3, R6, RZ, 0xc0, !PT ;  /* 0x0000000603037212 */ /* 0x000fca00078ec0ff */
[----:B------:R-:W-:-:S05]  /*0b60*/  IMAD.IADD R3, R8, 0x1, R3 ;  /* 0x0000000108037824 */ /* 0x000fca00078e0203 */
[----:B------:R-:W-:Y:S01]  /*0b70*/  LOP3.LUT R0, R3, R0, RZ, 0xfc, !PT ;  /* 0x0000000003007212 */ /* 0x000fe200078efcff */
[----:B------:R-:W-:Y:S06]  /*0b80*/  BRA `(.L_x_15) ;  /* 0x0000000000107947 */ /* 0x000fec0003800000 */
.L_x_14:
[----:B------:R-:W-:-:S04]  /*0b90*/  LOP3.LUT R0, R0, 0x80000000, RZ, 0xc0, !PT ;  /* 0x8000000000007812 */ /* 0x000fc800078ec0ff */
[----:B------:R-:W-:Y:S01]  /*0ba0*/  LOP3.LUT R0, R0, 0x7f800000, RZ, 0xfc, !PT ;  /* 0x7f80000000007812 */ /* 0x000fe200078efcff */
[----:B------:R-:W-:Y:S06]  /*0bb0*/  BRA `(.L_x_15) ;  /* 0x0000000000047947 */ /* 0x000fec0003800000 */
.L_x_13:
[----:B------:R-:W-:-:S07]  /*0bc0*/  IMAD R0, R6, 0x800000, R0 ;  /* 0x0080000006007824 */ /* 0x000fce00078e0200 */
.L_x_15:
[----:B------:R-:W-:Y:S05]  /*0bd0*/  BSYNC.RECONVERGENT B2 ;  /* 0x0000000000027941 */ /* 0x000fea0003800200 */
.L_x_12:
[----:B------:R-:W-:Y:S05]  /*0be0*/  BRA `(.L_x_16) ;  /* 0x0000000000207947 */ /* 0x000fea0003800000 */
.L_x_11:
[----:B------:R-:W-:-:S04]  /*0bf0*/  LOP3.LUT R0, R8, 0x80000000, R7, 0x48, !PT ;  /* 0x8000000008007812 */ /* 0x000fc800078e4807 */
[----:B------:R-:W-:Y:S01]  /*0c00*/  LOP3.LUT R0, R0, 0x7f800000, RZ, 0xfc, !PT ;  /* 0x7f80000000007812 */ /* 0x000fe200078efcff */
[----:B------:R-:W-:Y:S06]  /*0c10*/  BRA `(.L_x_16) ;  /* 0x0000000000147947 */ /* 0x000fec0003800000 */
.L_x_10:
[----:B------:R-:W-:Y:S01]  /*0c20*/  LOP3.LUT R0, R8, 0x80000000, R7, 0x48, !PT ;  /* 0x8000000008007812 */ /* 0x000fe200078e4807 */
[----:B------:R-:W-:Y:S06]  /*0c30*/  BRA `(.L_x_16) ;  /* 0x00000000000c7947 */ /* 0x000fec0003800000 */
.L_x_9:
[----:B------:R-:W0:Y:S01]  /*0c40*/  MUFU.RSQ R0, -QNAN ;  /* 0xffc0000000007908 */ /* 0x000e220000001400 */
[----:B------:R-:W-:Y:S05]  /*0c50*/  BRA `(.L_x_16) ;  /* 0x0000000000047947 */ /* 0x000fea0003800000 */
.L_x_8:
[----:B------:R-:W-:-:S07]  /*0c60*/  FADD.FTZ R0, R0, R3 ;  /* 0x0000000300007221 */ /* 0x000fce0000010000 */
.L_x_16:
[----:B------:R-:W-:Y:S05]  /*0c70*/  BSYNC.RECONVERGENT B1 ;  /* 0x0000000000017941 */ /* 0x000fea0003800200 */
.L_x_6:
[----:B------:R-:W-:-:S04]  /*0c80*/  IMAD.MOV.U32 R3, RZ, RZ, 0x0 ;  /* 0x00000000ff037424 */ /* 0x000fc800078e00ff */
[----:B0-----:R-:W-:Y:S05]  /*0c90*/  RET.REL.NODEC R2 `(_ZN4aicf4cuda20adam_step_f32_kernelEPfPKfS1_S1_lffffff) ;  /* 0xfffffff002d87950 */ /* 0x001fea0003c3ffff */
.L_x_17:
[----:B------:R-:W-:-:S00]  /*0ca0*/  BRA `(.L_x_17) ;  /* 0xfffffffc00fc7947 */ /* 0x000fc0000383ffff */
[----:B------:R-:W-:-:S00]  /*0cb0*/  NOP ;  /* 0x0000000000007918 */ /* 0x000fc00000000000 */
        /* <DEDUP_REMOVED lines=12> */
.L_x_19:


//--------------------- .nv.shared.reserved.0     --------------------------
	.section	.nv.shared.reserved.0,"aw",@nobits
	.weak		__nv_reservedSMEM_offset_0_alias
	.size		__nv_reservedSMEM_offset_0_alias, 0, 64
	.other		__nv_reservedSMEM_offset_0_alias,@"STO_CUDA_RESERVED_SHARED STV_DEFAULT"
__nv_reservedSMEM_offset_0_alias:
	.zero		0
	.zero		64


//--------------------- .nv.constant0._ZN4aicf4cuda20adam_step_f32_kernelEPfPKfS1_S1_lffffff --------------------------
	.section	.nv.constant0._ZN4aicf4cuda20adam_step_f32_kernelEPfPKfS1_S1_lffffff,"a",@progbits
	.sectionflags	@""
	.align	4
.nv.constant0._ZN4aicf4cuda20adam_step_f32_kernelEPfPKfS1_S1_lffffff:
	.zero		960


//--------------------- SYMBOLS --------------------------

	.type		.nv.reservedSmem.offset0,@object
	.size		.nv.reservedSmem.offset0,0x4
